	.headerflags	@"EF_CUDA_TEXMODE_UNIFIED EF_CUDA_64BIT_ADDRESS EF_CUDA_ACCELERATORS EF_CUDA_SM90 EF_CUDA_VIRTUAL_SM(EF_CUDA_SM90)"
	.elftype	@"ET_EXEC"


//--------------------- .nv.info                  --------------------------
	.section	.nv.info,"",@"SHT_CUDA_INFO"
	.align	4


	//----- nvinfo : EIATTR_REGCOUNT
	.align		4
        /*0000*/ 	.byte	0x04, 0x2f
        /*0002*/ 	.short	(.L_1 - .L_0)
	.align		4
.L_0:
        /*0004*/ 	.word	index@(triton_poi_fused_convolution_relu_1)
        /*0008*/ 	.word	0x0000000c


	//----- nvinfo : EIATTR_MIN_STACK_SIZE
	.align		4
.L_1:
        /*000c*/ 	.byte	0x04, 0x12
        /*000e*/ 	.short	(.L_3 - .L_2)
	.align		4
.L_2:
        /*0010*/ 	.word	index@(triton_poi_fused_convolution_relu_1)
        /*0014*/ 	.word	0x00000000


	//----- nvinfo : EIATTR_FRAME_SIZE
	.align		4
.L_3:
        /*0018*/ 	.byte	0x04, 0x11
        /*001a*/ 	.short	(.L_5 - .L_4)
	.align		4
.L_4:
        /*001c*/ 	.word	index@(triton_poi_fused_convolution_relu_1)
        /*0020*/ 	.word	0x00000000


	//----- nvinfo : EIATTR_MIN_STACK_SIZE
	.align		4
.L_5:
        /*0024*/ 	.byte	0x04, 0x12
        /*0026*/ 	.short	(.L_7 - .L_6)
	.align		4
.L_6:
        /*0028*/ 	.word	index@(triton_poi_fused_convolution_relu_1)
        /*002c*/ 	.word	0x00000000
.L_7:


//--------------------- .nv.info.triton_poi_fused_convolution_relu_1 --------------------------
	.section	.nv.info.triton_poi_fused_convolution_relu_1,"",@"SHT_CUDA_INFO"
	.sectionflags	@""
	.align	4


	//----- nvinfo : EIATTR_CUDA_API_VERSION
	.align		4
        /*0000*/ 	.byte	0x04, 0x37
        /*0002*/ 	.short	(.L_9 - .L_8)
.L_8:
        /*0004*/ 	.word	0x0000007c


	//----- nvinfo : EIATTR_KPARAM_INFO
	.align		4
.L_9:
        /*0008*/ 	.byte	0x04, 0x17
        /*000a*/ 	.short	(.L_11 - .L_10)
.L_10:
        /*000c*/ 	.word	0x00000000
        /*0010*/ 	.short	0x0002
        /*0012*/ 	.short	0x0010
        /*0014*/ 	.byte	0x00, 0xf0, 0x11, 0x00


	//----- nvinfo : EIATTR_KPARAM_INFO
	.align		4
.L_11:
        /*0018*/ 	.byte	0x04, 0x17
        /*001a*/ 	.short	(.L_13 - .L_12)
.L_12:
        /*001c*/ 	.word	0x00000000
        /*0020*/ 	.short	0x0001
        /*0022*/ 	.short	0x0008
        /*0024*/ 	.byte	0x00, 0xf4, 0x21, 0x00


	//----- nvinfo : EIATTR_KPARAM_INFO
	.align		4
.L_13:
        /*0028*/ 	.byte	0x04, 0x17
        /*002a*/ 	.short	(.L_15 - .L_14)
.L_14:
        /*002c*/ 	.word	0x00000000
        /*0030*/ 	.short	0x0000
        /*0032*/ 	.short	0x0000
        /*0034*/ 	.byte	0x00, 0xf4, 0x21, 0x00


	//----- nvinfo : EIATTR_SPARSE_MMA_MASK
	.align		4
.L_15:
        /*0038*/ 	.byte	0x03, 0x50
        /*003a*/ 	.short	0x0000


	//----- nvinfo : EIATTR_MAXREG_COUNT
	.align		4
        /*003c*/ 	.byte	0x03, 0x1b
        /*003e*/ 	.short	0x00ff


	//----- nvinfo : EIATTR_EXIT_INSTR_OFFSETS
	.align		4
        /*0040*/ 	.byte	0x04, 0x1c
        /*0042*/ 	.short	(.L_17 - .L_16)


	//   ....[0]....
.L_16:
        /*0044*/ 	.word	0x00000170


	//   ....[1]....
        /*0048*/ 	.word	0x00000190


	//----- nvinfo : EIATTR_REQNTID
	.align		4
.L_17:
        /*004c*/ 	.byte	0x04, 0x10
        /*004e*/ 	.short	(.L_19 - .L_18)
.L_18:
        /*0050*/ 	.word	0x00000020
        /*0054*/ 	.word	0x00000001
        /*0058*/ 	.word	0x00000001


	//----- nvinfo : EIATTR_CBANK_PARAM_SIZE
	.align		4
.L_19:
        /*005c*/ 	.byte	0x03, 0x19
        /*005e*/ 	.short	0x0014


	//----- nvinfo : EIATTR_PARAM_CBANK
	.align		4
        /*0060*/ 	.byte	0x04, 0x0a
        /*0062*/ 	.short	(.L_21 - .L_20)
	.align		4
.L_20:
        /*0064*/ 	.word	index@(.nv.constant0.triton_poi_fused_convolution_relu_1)
        /*0068*/ 	.short	0x0210
        /*006a*/ 	.short	0x0014


	//----- nvinfo : EIATTR_SW_WAR
	.align		4
.L_21:
        /*006c*/ 	.byte	0x04, 0x36
        /*006e*/ 	.short	(.L_23 - .L_22)
.L_22:
        /*0070*/ 	.word	0x00000008
.L_23:


//--------------------- .nv.callgraph             --------------------------
	.section	.nv.callgraph,"",@"SHT_CUDA_CALLGRAPH"
	.align	4
	.sectionentsize	8
	.align		4
        /*0000*/ 	.word	0x00000000
	.align		4
        /*0004*/ 	.word	0xffffffff
	.align		4
        /*0008*/ 	.word	0x00000000
	.align		4
        /*000c*/ 	.word	0xfffffffe
	.align		4
        /*0010*/ 	.word	0x00000000
	.align		4
        /*0014*/ 	.word	0xfffffffd
	.align		4
        /*0018*/ 	.word	0x00000000
	.align		4
        /*001c*/ 	.word	0xfffffffc


//--------------------- .text.triton_poi_fused_convolution_relu_1 --------------------------
	.section	.text.triton_poi_fused_convolution_relu_1,"ax",@progbits
	.align	128
        .global         triton_poi_fused_convolution_relu_1
        .type           triton_poi_fused_convolution_relu_1,@function
        .size           triton_poi_fused_convolution_relu_1,(.L_x_1 - triton_poi_fused_convolution_relu_1)
        .other          triton_poi_fused_convolution_relu_1,@"STO_CUDA_ENTRY STV_DEFAULT"
triton_poi_fused_convolution_relu_1:
.text.triton_poi_fused_convolution_relu_1:
[----:B------:R-:W0:Y:S02]  /*0000*/  LDC R1, c[0x0][0x28] ;  /* 0x00000a00ff017b82 */ /* 0x000e240000000800 */
[----:B------:R-:W1:Y:S01]  /*0010*/  S2R R0, SR_TID.X ;  /* 0x0000000000007919 */ /* 0x000e620000002100 */
[----:B------:R-:W2:Y:S01]  /*0020*/  LDC.64 R2, c[0x0][0x210] ;  /* 0x00008400ff027b82 */ /* 0x000ea20000000a00 */
[----:B------:R-:W-:Y:S01]  /*0030*/  ULDC.64 UR4, c[0x0][0x208] ;  /* 0x0000820000047ab9 */ /* 0x000fe20000000a00 */
[----:B------:R-:W3:Y:S06]  /*0040*/  S2R R7, SR_CTAID.X ;  /* 0x0000000000077919 */ /* 0x000eec0000002500 */
[----:B------:R-:W4:Y:S01]  /*0050*/  LDC.64 R4, c[0x0][0x218] ;  /* 0x00008600ff047b82 */ /* 0x000f220000000a00 */
[----:B-1----:R-:W-:-:S02]  /*0060*/  LOP3.LUT R0, R0, 0x1f, RZ, 0xc0, !PT ;  /* 0x0000001f00007812 */ /* 0x002fc400078ec0ff */
[----:B---3--:R-:W-:-:S03]  /*0070*/  SHF.R.S32.HI R6, RZ, 0x1a, R7 ;  /* 0x0000001aff067819 */ /* 0x008fc60000011407 */
[----:B------:R-:W-:Y:S01]  /*0080*/  IMAD R7, R7, 0x20, R0 ;  /* 0x0000002007077824 */ /* 0x000fe200078e0200 */
[----:B------:R-:W-:-:S03]  /*0090*/  SGXT R0, R6, 0x1 ;  /* 0x000000010600781a */ /* 0x000fc60000000200 */
[C---:B--2---:R-:W-:Y:S01]  /*00a0*/  IMAD.WIDE R2, R7.reuse, 0x4, R2 ;  /* 0x0000000407027825 */ /* 0x044fe200078e0202 */
[----:B------:R-:W-:Y:S02]  /*00b0*/  ISETP.GE.AND P1, PT, R7, 0x20, PT ;  /* 0x000000200700780c */ /* 0x000fe40003f26270 */
[----:B------:R-:W-:-:S04]  /*00c0*/  LEA.HI R0, R0, R7, RZ, 0x3 ;  /* 0x0000000700007211 */ /* 0x000fc800078f18ff */
[----:B------:R-:W-:-:S05]  /*00d0*/  LOP3.LUT R0, R0, 0xfffffff8, RZ, 0xc0, !PT ;  /* 0xfffffff800007812 */ /* 0x000fca00078ec0ff */
[----:B------:R-:W-:Y:S02]  /*00e0*/  IMAD.IADD R9, R7, 0x1, -R0 ;  /* 0x0000000107097824 */ /* 0x000fe400078e0a00 */
[----:B------:R-:W-:Y:S02]  /*00f0*/  IMAD.MOV.U32 R0, RZ, RZ, RZ ;  /* 0x000000ffff007224 */ /* 0x000fe400078e00ff */
[----:B------:R-:W-:Y:S02]  /*0100*/  IMAD.MOV.U32 R7, RZ, RZ, RZ ;  /* 0x000000ffff077224 */ /* 0x000fe400078e00ff */
[----:B----4-:R-:W-:Y:S02]  /*0110*/  IMAD.WIDE R4, R9, 0x4, R4 ;  /* 0x0000000409047825 */ /* 0x010fe400078e0204 */
[----:B------:R-:W2:Y:S04]  /*0120*/  @!P1 LDG.E R0, desc[UR4][R2.64] ;  /* 0x0000000402009981 */ /* 0x000ea8000c1e1900 */
[----:B------:R-:W2:Y:S02]  /*0130*/  @!P1 LDG.E.EL R7, desc[UR4][R4.64] ;  /* 0x0000000404079981 */ /* 0x000ea4000c2e1900 */
[----:B--2---:R-:W-:Y:S01]  /*0140*/  FADD R6, R7, R0 ;  /* 0x0000000007067221 */ /* 0x004fe20000000000 */
[----:B------:R-:W-:-:S04]  /*0150*/  FSETP.GEU.AND P0, PT, R0, -R7, PT ;  /* 0x800000070000720b */ /* 0x000fc80003f0e000 */
[----:B------:R-:W-:Y:S01]  /*0160*/  FSEL R7, R6, RZ, P0 ;  /* 0x000000ff06077208 */ /* 0x000fe20000000000 */
[----:B------:R-:W-:Y:S08]  /*0170*/  @P1 EXIT ;  /* 0x000000000000194d */ /* 0x000ff00003800000 */
[----:B------:R-:W-:Y:S01]  /*0180*/  STG.E desc[UR4][R2.64], R7 ;  /* 0x0000000702007986 */ /* 0x000fe2000c101904 */
[----:B------:R-:W-:Y:S05]  /*0190*/  EXIT ;  /* 0x000000000000794d */ /* 0x000fea0003800000 */
.L_x_0:
[----:B------:R-:W-:-:S00]  /*01a0*/  BRA `(.L_x_0) ;  /* 0xfffffffc00fc7947 */ /* 0x000fc0000383ffff */
[----:B------:R-:W-:-:S00]  /*01b0*/  NOP ;  /* 0x0000000000007918 */ /* 0x000fc00000000000 */
        /* <DEDUP_REMOVED lines=12> */
.L_x_1:


//--------------------- .nv.constant0.triton_poi_fused_convolution_relu_1 --------------------------
	.section	.nv.constant0.triton_poi_fused_convolution_relu_1,"a",@progbits
	.sectionflags	@""
	.align	4
.nv.constant0.triton_poi_fused_convolution_relu_1:
	.zero		548
